	.headerflags	@"EF_CUDA_TEXMODE_UNIFIED EF_CUDA_64BIT_ADDRESS EF_CUDA_ACCELERATORS EF_CUDA_SM90 EF_CUDA_VIRTUAL_SM(EF_CUDA_SM90)"
	.elftype	@"ET_EXEC"


//--------------------- .nv.info                  --------------------------
	.section	.nv.info,"",@"SHT_CUDA_INFO"
	.align	4


	//----- nvinfo : EIATTR_REGCOUNT
	.align		4
        /*0000*/ 	.byte	0x04, 0x2f
        /*0002*/ 	.short	(.L_3 - .L_2)
	.align		4
.L_2:
        /*0004*/ 	.word	index@(triton_poi_fused__native_batch_norm_legit_no_training_cat_relu_64)
        /*0008*/ 	.word	0x0000001a


	//----- nvinfo : EIATTR_MIN_STACK_SIZE
	.align		4
.L_3:
        /*000c*/ 	.byte	0x04, 0x12
        /*000e*/ 	.short	(.L_5 - .L_4)
	.align		4
.L_4:
        /*0010*/ 	.word	index@(triton_poi_fused__native_batch_norm_legit_no_training_cat_relu_64)
        /*0014*/ 	.word	0x00000000


	//----- nvinfo : EIATTR_FRAME_SIZE
	.align		4
.L_5:
        /*0018*/ 	.byte	0x04, 0x11
        /*001a*/ 	.short	(.L_7 - .L_6)
	.align		4
.L_6:
        /*001c*/ 	.word	index@(triton_poi_fused__native_batch_norm_legit_no_training_cat_relu_64)
        /*0020*/ 	.word	0x00000000


	//----- nvinfo : EIATTR_MIN_STACK_SIZE
	.align		4
.L_7:
        /*0024*/ 	.byte	0x04, 0x12
        /*0026*/ 	.short	(.L_9 - .L_8)
	.align		4
.L_8:
        /*0028*/ 	.word	index@(triton_poi_fused__native_batch_norm_legit_no_training_cat_relu_64)
        /*002c*/ 	.word	0x00000000
.L_9:


//--------------------- .nv.info.triton_poi_fused__native_batch_norm_legit_no_training_cat_relu_64 --------------------------
	.section	.nv.info.triton_poi_fused__native_batch_norm_legit_no_training_cat_relu_64,"",@"SHT_CUDA_INFO"
	.sectionflags	@""
	.align	4


	//----- nvinfo : EIATTR_CUDA_API_VERSION
	.align		4
        /*0000*/ 	.byte	0x04, 0x37
        /*0002*/ 	.short	(.L_11 - .L_10)
.L_10:
        /*0004*/ 	.word	0x0000007c


	//----- nvinfo : EIATTR_KPARAM_INFO
	.align		4
.L_11:
        /*0008*/ 	.byte	0x04, 0x17
        /*000a*/ 	.short	(.L_13 - .L_12)
.L_12:
        /*000c*/ 	.word	0x00000000
        /*0010*/ 	.short	0x0008
        /*0012*/ 	.short	0x0040
        /*0014*/ 	.byte	0x00, 0xf0, 0x11, 0x00


	//----- nvinfo : EIATTR_KPARAM_INFO
	.align		4
.L_13:
        /*0018*/ 	.byte	0x04, 0x17
        /*001a*/ 	.short	(.L_15 - .L_14)
.L_14:
        /*001c*/ 	.word	0x00000000
        /*0020*/ 	.short	0x0007
        /*0022*/ 	.short	0x0038
        /*0024*/ 	.byte	0x00, 0xf4, 0x21, 0x00


	//----- nvinfo : EIATTR_KPARAM_INFO
	.align		4
.L_15:
        /*0028*/ 	.byte	0x04, 0x17
        /*002a*/ 	.short	(.L_17 - .L_16)
.L_16:
        /*002c*/ 	.word	0x00000000
        /*0030*/ 	.short	0x0006
        /*0032*/ 	.short	0x0030
        /*0034*/ 	.byte	0x00, 0xf4, 0x21, 0x00


	//----- nvinfo : EIATTR_KPARAM_INFO
	.align		4
.L_17:
        /*0038*/ 	.byte	0x04, 0x17
        /*003a*/ 	.short	(.L_19 - .L_18)
.L_18:
        /*003c*/ 	.word	0x00000000
        /*0040*/ 	.short	0x0005
        /*0042*/ 	.short	0x0028
        /*0044*/ 	.byte	0x00, 0xf4, 0x21, 0x00


	//----- nvinfo : EIATTR_KPARAM_INFO
	.align		4
.L_19:
        /*0048*/ 	.byte	0x04, 0x17
        /*004a*/ 	.short	(.L_21 - .L_20)
.L_20:
        /*004c*/ 	.word	0x00000000
        /*0050*/ 	.short	0x0004
        /*0052*/ 	.short	0x0020
        /*0054*/ 	.byte	0x00, 0xf4, 0x21, 0x00


	//----- nvinfo : EIATTR_KPARAM_INFO
	.align		4
.L_21:
        /*0058*/ 	.byte	0x04, 0x17
        /*005a*/ 	.short	(.L_23 - .L_22)
.L_22:
        /*005c*/ 	.word	0x00000000
        /*0060*/ 	.short	0x0003
        /*0062*/ 	.short	0x0018
        /*0064*/ 	.byte	0x00, 0xf4, 0x21, 0x00


	//----- nvinfo : EIATTR_KPARAM_INFO
	.align		4
.L_23:
        /*0068*/ 	.byte	0x04, 0x17
        /*006a*/ 	.short	(.L_25 - .L_24)
.L_24:
        /*006c*/ 	.word	0x00000000
        /*0070*/ 	.short	0x0002
        /*0072*/ 	.short	0x0010
        /*0074*/ 	.byte	0x00, 0xf4, 0x21, 0x00


	//----- nvinfo : EIATTR_KPARAM_INFO
	.align		4
.L_25:
        /*0078*/ 	.byte	0x04, 0x17
        /*007a*/ 	.short	(.L_27 - .L_26)
.L_26:
        /*007c*/ 	.word	0x00000000
        /*0080*/ 	.short	0x0001
        /*0082*/ 	.short	0x0008
        /*0084*/ 	.byte	0x00, 0xf4, 0x21, 0x00


	//----- nvinfo : EIATTR_KPARAM_INFO
	.align		4
.L_27:
        /*0088*/ 	.byte	0x04, 0x17
        /*008a*/ 	.short	(.L_29 - .L_28)
.L_28:
        /*008c*/ 	.word	0x00000000
        /*0090*/ 	.short	0x0000
        /*0092*/ 	.short	0x0000
        /*0094*/ 	.byte	0x00, 0xf4, 0x21, 0x00


	//----- nvinfo : EIATTR_SPARSE_MMA_MASK
	.align		4
.L_29:
        /*0098*/ 	.byte	0x03, 0x50
        /*009a*/ 	.short	0x0000


	//----- nvinfo : EIATTR_MAXREG_COUNT
	.align		4
        /*009c*/ 	.byte	0x03, 0x1b
        /*009e*/ 	.short	0x00ff


	//----- nvinfo : EIATTR_EXIT_INSTR_OFFSETS
	.align		4
        /*00a0*/ 	.byte	0x04, 0x1c
        /*00a2*/ 	.short	(.L_31 - .L_30)


	//   ....[0]....
.L_30:
        /*00a4*/ 	.word	0x00000690


	//   ....[1]....
        /*00a8*/ 	.word	0x000006b0


	//----- nvinfo : EIATTR_REQNTID
	.align		4
.L_31:
        /*00ac*/ 	.byte	0x04, 0x10
        /*00ae*/ 	.short	(.L_33 - .L_32)
.L_32:
        /*00b0*/ 	.word	0x00000080
        /*00b4*/ 	.word	0x00000001
        /*00b8*/ 	.word	0x00000001


	//----- nvinfo : EIATTR_CBANK_PARAM_SIZE
	.align		4
.L_33:
        /*00bc*/ 	.byte	0x03, 0x19
        /*00be*/ 	.short	0x0044


	//----- nvinfo : EIATTR_PARAM_CBANK
	.align		4
        /*00c0*/ 	.byte	0x04, 0x0a
        /*00c2*/ 	.short	(.L_35 - .L_34)
	.align		4
.L_34:
        /*00c4*/ 	.word	index@(.nv.constant0.triton_poi_fused__native_batch_norm_legit_no_training_cat_relu_64)
        /*00c8*/ 	.short	0x0210
        /*00ca*/ 	.short	0x0044


	//----- nvinfo : EIATTR_SW_WAR
	.align		4
.L_35:
        /*00cc*/ 	.byte	0x04, 0x36
        /*00ce*/ 	.short	(.L_37 - .L_36)
.L_36:
        /*00d0*/ 	.word	0x00000008
.L_37:


//--------------------- .nv.callgraph             --------------------------
	.section	.nv.callgraph,"",@"SHT_CUDA_CALLGRAPH"
	.align	4
	.sectionentsize	8
	.align		4
        /*0000*/ 	.word	0x00000000
	.align		4
        /*0004*/ 	.word	0xffffffff
	.align		4
        /*0008*/ 	.word	0x00000000
	.align		4
        /*000c*/ 	.word	0xfffffffe
	.align		4
        /*0010*/ 	.word	0x00000000
	.align		4
        /*0014*/ 	.word	0xfffffffd
	.align		4
        /*0018*/ 	.word	0x00000000
	.align		4
        /*001c*/ 	.word	0xfffffffc


//--------------------- .nv.constant4             --------------------------
	.section	.nv.constant4,"a",@progbits
	.align	8
	.align		8
.nv.constant4:
        /*0000*/ 	.dword	_$_str
	.align		8
        /*0008*/ 	.dword	_$_str_$_2


//--------------------- .text.triton_poi_fused__native_batch_norm_legit_no_training_cat_relu_64 --------------------------
	.section	.text.triton_poi_fused__native_batch_norm_legit_no_training_cat_relu_64,"ax",@progbits
	.align	128
        .global         triton_poi_fused__native_batch_norm_legit_no_training_cat_relu_64
        .type           triton_poi_fused__native_batch_norm_legit_no_training_cat_relu_64,@function
        .size           triton_poi_fused__native_batch_norm_legit_no_training_cat_relu_64,(.L_x_1 - triton_poi_fused__native_batch_norm_legit_no_training_cat_relu_64)
        .other          triton_poi_fused__native_batch_norm_legit_no_training_cat_relu_64,@"STO_CUDA_ENTRY STV_DEFAULT"
triton_poi_fused__native_batch_norm_legit_no_training_cat_relu_64:
.text.triton_poi_fused__native_batch_norm_legit_no_training_cat_relu_64:
[----:B------:R-:W0:Y:S01]  /*0000*/  LDC R1, c[0x0][0x28] ;  /* 0x00000a00ff017b82 */ /* 0x000e220000000800 */
[----:B------:R-:W1:Y:S07]  /*0010*/  S2R R0, SR_TID.X ;  /* 0x0000000000007919 */ /* 0x000e6e0000002100 */
[----:B------:R-:W2:Y:S01]  /*0020*/  LDC.64 R6, c[0x0][0x228] ;  /* 0x00008a00ff067b82 */ /* 0x000ea20000000a00 */
[----:B------:R-:W-:Y:S01]  /*0030*/  IMAD.MOV.U32 R4, RZ, RZ, RZ ;  /* 0x000000ffff047224 */ /* 0x000fe200078e00ff */
[----:B------:R-:W-:Y:S01]  /*0040*/  ULDC.64 UR4, c[0x0][0x208] ;  /* 0x0000820000047ab9 */ /* 0x000fe20000000a00 */
[----:B------:R-:W3:Y:S01]  /*0050*/  S2R R3, SR_CTAID.X ;  /* 0x0000000000037919 */ /* 0x000ee20000002500 */
[----:B------:R-:W-:Y:S01]  /*0060*/  IMAD.MOV.U32 R8, RZ, RZ, RZ ;  /* 0x000000ffff087224 */ /* 0x000fe200078e00ff */
[----:B------:R-:W-:-:S03]  /*0070*/  ULDC.64 UR6, c[0x0][0x218] ;  /* 0x0000860000067ab9 */ /* 0x000fc60000000a00 */
[----:B------:R-:W4:Y:S01]  /*0080*/  LDC.64 R16, c[0x0][0x220] ;  /* 0x00008800ff107b82 */ /* 0x000f220000000a00 */
[----:B-1----:R-:W-:-:S05]  /*0090*/  IMAD.SHL.U32 R0, R0, 0x2, RZ ;  /* 0x0000000200007824 */ /* 0x002fca00078e00ff */
[----:B------:R-:W-:-:S05]  /*00a0*/  LOP3.LUT R0, R0, 0xfe, RZ, 0xc0, !PT ;  /* 0x000000fe00007812 */ /* 0x000fca00078ec0ff */
[----:B---3--:R-:W-:-:S05]  /*00b0*/  IMAD R3, R3, 0x100, R0 ;  /* 0x0000010003037824 */ /* 0x008fca00078e0200 */
[----:B------:R-:W-:Y:S02]  /*00c0*/  SHF.R.S32.HI R2, RZ, 0x1f, R3 ;  /* 0x0000001fff027819 */ /* 0x000fe40000011403 */
[----:B------:R-:W-:Y:S02]  /*00d0*/  ISETP.GE.AND P0, PT, R3, 0x3a00, PT ;  /* 0x00003a000300780c */ /* 0x000fe40003f06270 */
[----:B------:R-:W-:-:S04]  /*00e0*/  LEA.HI R9, R2, R3, RZ, 0x2 ;  /* 0x0000000302097211 */ /* 0x000fc800078f10ff */
[----:B------:R-:W-:-:S05]  /*00f0*/  SHF.R.S32.HI R5, RZ, 0x2, R9 ;  /* 0x00000002ff057819 */ /* 0x000fca0000011409 */
[----:B------:R-:W-:-:S05]  /*0100*/  IMAD.HI R0, R5, -0x72c234f7, R4 ;  /* 0x8d3dcb0905007827 */ /* 0x000fca00078e0204 */
[----:B------:R-:W-:-:S04]  /*0110*/  SHF.R.U32.HI R11, RZ, 0x1f, R0 ;  /* 0x0000001fff0b7819 */ /* 0x000fc80000011600 */
[----:B------:R-:W-:Y:S01]  /*0120*/  LEA.HI.SX32 R11, R0, R11, 0x17 ;  /* 0x0000000b000b7211 */ /* 0x000fe200078fbaff */
[----:B------:R-:W-:-:S04]  /*0130*/  IMAD.MOV.U32 R0, RZ, RZ, RZ ;  /* 0x000000ffff007224 */ /* 0x000fc800078e00ff */
[----:B------:R-:W-:-:S04]  /*0140*/  IMAD R15, R11, -0x3a0, R5 ;  /* 0xfffffc600b0f7824 */ /* 0x000fc800078e0205 */
[----:B--2---:R-:W-:-:S05]  /*0150*/  IMAD.WIDE R6, R15, 0x4, R6 ;  /* 0x000000040f067825 */ /* 0x004fca00078e0206 */
[----:B------:R-:W2:Y:S01]  /*0160*/  @!P0 LDG.E.EL R0, desc[UR4][R6.64] ;  /* 0x0000000406008981 */ /* 0x000ea2000c2e1900 */
[----:B------:R-:W-:-:S03]  /*0170*/  IMAD.MOV.U32 R2, RZ, RZ, RZ ;  /* 0x000000ffff027224 */ /* 0x000fc600078e00ff */
[----:B------:R1:W3:Y:S01]  /*0180*/  @!P0 LDG.E.EL R8, desc[UR4][R6.64] ;  /* 0x0000000406088981 */ /* 0x0002e2000c2e1900 */
[----:B------:R-:W-:-:S05]  /*0190*/  IMAD.HI R2, R3, -0x72c234f7, R2 ;  /* 0x8d3dcb0903027827 */ /* 0x000fca00078e0202 */
[----:B------:R-:W-:Y:S02]  /*01a0*/  SHF.R.U32.HI R5, RZ, 0x1f, R2 ;  /* 0x0000001fff057819 */ /* 0x000fe40000011602 */
[----:B------:R-:W-:Y:S02]  /*01b0*/  LOP3.LUT R9, R9, 0xfffffffc, RZ, 0xc0, !PT ;  /* 0xfffffffc09097812 */ /* 0x000fe400078ec0ff */
[----:B------:R-:W-:Y:S02]  /*01c0*/  LEA.HI.SX32 R2, R2, R5, 0x15 ;  /* 0x0000000502027211 */ /* 0x000fe400078faaff */
[----:B------:R-:W5:Y:S01]  /*01d0*/  LDC.64 R4, c[0x0][0x210] ;  /* 0x00008400ff047b82 */ /* 0x000f620000000a00 */
[----:B------:R-:W-:Y:S01]  /*01e0*/  IADD3 R9, R3, -R9, RZ ;  /* 0x8000000903097210 */ /* 0x000fe20007ffe0ff */
[----:B------:R-:W-:Y:S02]  /*01f0*/  IMAD.SHL.U32 R10, R15, 0x4, RZ ;  /* 0x000000040f0a7824 */ /* 0x000fe400078e00ff */
[----:B------:R-:W-:Y:S01]  /*0200*/  IMAD.SHL.U32 R11, R2, 0x80, RZ ;  /* 0x00000080020b7824 */ /* 0x000fe200078e00ff */
[----:B------:R-:W-:-:S04]  /*0210*/  SHF.R.S32.HI R12, RZ, 0x1f, R9 ;  /* 0x0000001fff0c7819 */ /* 0x000fc80000011409 */
[--C-:B------:R-:W-:Y:S02]  /*0220*/  IADD3 R9, P1, P2, R10, R9, R11.reuse ;  /* 0x000000090a097210 */ /* 0x100fe40007a3e00b */
[----:B------:R-:W-:Y:S02]  /*0230*/  SHF.R.S32.HI R11, RZ, 0x1f, R11 ;  /* 0x0000001fff0b7819 */ /* 0x000fe4000001140b */
[----:B------:R-:W-:Y:S01]  /*0240*/  SHF.R.S32.HI R10, RZ, 0x1f, R10 ;  /* 0x0000001fff0a7819 */ /* 0x000fe2000001140a */
[----:B-1----:R-:W-:-:S03]  /*0250*/  IMAD R7, R2, -0xe80, R3 ;  /* 0xfffff18002077824 */ /* 0x002fc600078e0203 */
[----:B------:R-:W-:Y:S02]  /*0260*/  IADD3.X R6, R10, R12, R11, P1, P2 ;  /* 0x0000000c0a067210 */ /* 0x000fe40000fe440b */
[----:B------:R-:W1:Y:S01]  /*0270*/  LDC.64 R12, c[0x0][0x230] ;  /* 0x00008c00ff0c7b82 */ /* 0x000e620000000a00 */
[C---:B------:R-:W-:Y:S01]  /*0280*/  ISETP.GE.AND P2, PT, R15.reuse, 0x380, PT ;  /* 0x000003800f00780c */ /* 0x040fe20003f46270 */
[----:B------:R-:W-:Y:S01]  /*0290*/  IMAD R7, R2, 0xe00, R7 ;  /* 0x00000e0002077824 */ /* 0x000fe200078e0207 */
[----:B------:R-:W-:-:S05]  /*02a0*/  ISETP.GT.AND P1, PT, R15, 0x37f, !P0 ;  /* 0x0000037f0f00780c */ /* 0x000fca0004724270 */
[----:B------:R-:W1:Y:S01]  /*02b0*/  LDC.64 R10, c[0x0][0x238] ;  /* 0x00008e00ff0a7b82 */ /* 0x000e620000000a00 */
[----:B------:R-:W-:Y:S02]  /*02c0*/  ISETP.LT.AND P4, PT, R3, 0x3a00, !P2 ;  /* 0x00003a000300780c */ /* 0x000fe40005781270 */
[----:B------:R-:W-:Y:S01]  /*02d0*/  LEA R18, P3, R9, UR6, 0x2 ;  /* 0x0000000609127c11 */ /* 0x000fe2000f8610ff */
[----:B-----5:R-:W-:Y:S01]  /*02e0*/  IMAD.WIDE R22, R7, 0x4, R4 ;  /* 0x0000000407167825 */ /* 0x020fe200078e0204 */
[----:B------:R-:W-:Y:S02]  /*02f0*/  CS2R R4, SRZ ;  /* 0x0000000000047805 */ /* 0x000fe4000001ff00 */
[----:B------:R-:W-:Y:S02]  /*0300*/  LEA.HI.X R19, R9, UR7, R6, 0x2, P3 ;  /* 0x0000000709137c11 */ /* 0x000fe400098f1406 */
[----:B------:R-:W-:Y:S01]  /*0310*/  CS2R R6, SRZ ;  /* 0x0000000000067805 */ /* 0x000fe2000001ff00 */
[----:B------:R-:W-:Y:S01]  /*0320*/  HFMA2.MMA R2, -RZ, RZ, 0, 0 ;  /* 0x00000000ff027435 */ /* 0x000fe200000001ff */
[----:B------:R-:W-:Y:S01]  /*0330*/  IMAD.MOV.U32 R9, RZ, RZ, RZ ;  /* 0x000000ffff097224 */ /* 0x000fe200078e00ff */
[----:B------:R-:W5:Y:S01]  /*0340*/  @P1 LDG.E.64 R4, desc[UR4][R18.64+-0x3800] ;  /* 0xffc8000412041981 */ /* 0x000f62000c1e1b00 */
[----:B----4-:R-:W-:-:S03]  /*0350*/  IMAD.WIDE R16, R15, 0x4, R16 ;  /* 0x000000040f107825 */ /* 0x010fc600078e0210 */
[----:B------:R4:W5:Y:S01]  /*0360*/  @P4 LDG.E.64 R6, desc[UR4][R22.64] ;  /* 0x0000000416064981 */ /* 0x000962000c1e1b00 */
[----:B-1----:R-:W-:-:S03]  /*0370*/  IMAD.WIDE R12, R15, 0x4, R12 ;  /* 0x000000040f0c7825 */ /* 0x002fc600078e020c */
[----:B------:R-:W5:Y:S04]  /*0380*/  @!P0 LDG.E.EL R9, desc[UR4][R16.64] ;  /* 0x0000000410098981 */ /* 0x000f68000c2e1900 */
[----:B------:R1:W5:Y:S01]  /*0390*/  @!P0 LDG.E.EL R2, desc[UR4][R16.64] ;  /* 0x0000000410028981 */ /* 0x000362000c2e1900 */
[----:B0-----:R-:W-:Y:S01]  /*03a0*/  IMAD.WIDE R20, R15, 0x4, R10 ;  /* 0x000000040f147825 */ /* 0x001fe200078e020a */
[----:B------:R-:W-:Y:S02]  /*03b0*/  CS2R R14, SRZ ;  /* 0x00000000000e7805 */ /* 0x000fe4000001ff00 */
[----:B------:R-:W-:-:S04]  /*03c0*/  CS2R R10, SRZ ;  /* 0x00000000000a7805 */ /* 0x000fc8000001ff00 */
[----:B------:R-:W5:Y:S01]  /*03d0*/  @!P0 LDG.E.EL R14, desc[UR4][R12.64] ;  /* 0x000000040c0e8981 */ /* 0x000f62000c2e1900 */
[----:B----4-:R-:W-:Y:S01]  /*03e0*/  IMAD.MOV.U32 R22, RZ, RZ, 0x3e800000 ;  /* 0x3e800000ff167424 */ /* 0x010fe200078e00ff */
[----:B-1----:R-:W0:Y:S02]  /*03f0*/  LDC.64 R16, c[0x0][0x240] ;  /* 0x00009000ff107b82 */ /* 0x002e240000000a00 */
[----:B------:R1:W4:Y:S04]  /*0400*/  @!P0 LDG.E.EL R15, desc[UR4][R12.64] ;  /* 0x000000040c0f8981 */ /* 0x000328000c2e1900 */
[----:B------:R-:W4:Y:S04]  /*0410*/  @!P0 LDG.E.EL R11, desc[UR4][R20.64] ;  /* 0x00000004140b8981 */ /* 0x000f28000c2e1900 */
[----:B------:R-:W4:Y:S01]  /*0420*/  @!P0 LDG.E.EL R10, desc[UR4][R20.64] ;  /* 0x00000004140a8981 */ /* 0x000f22000c2e1900 */
[----:B-1----:R-:W1:Y:S01]  /*0430*/  LDC.64 R12, c[0x0][0x248] ;  /* 0x00009200ff0c7b82 */ /* 0x002e620000000a00 */
[----:B0-----:R-:W-:-:S04]  /*0440*/  IMAD.WIDE R16, R3, 0x4, R16 ;  /* 0x0000000403107825 */ /* 0x001fc800078e0210 */
[----:B-1----:R-:W-:-:S04]  /*0450*/  IMAD.WIDE R12, R3, 0x4, R12 ;  /* 0x00000004030c7825 */ /* 0x002fc800078e020c */
[----:B--2---:R-:W-:-:S04]  /*0460*/  FADD R0, R0, 9.9999997473787516356e-06 ;  /* 0x3727c5ac00007421 */ /* 0x004fc80000000000 */
[----:B------:R-:W0:Y:S01]  /*0470*/  MUFU.SQRT R18, R0 ;  /* 0x0000000000127308 */ /* 0x000e220000002000 */
[----:B---3--:R-:W-:-:S07]  /*0480*/  FADD R8, R8, 9.9999997473787516356e-06 ;  /* 0x3727c5ac08087421 */ /* 0x008fce0000000000 */
[----:B------:R-:W1:Y:S01]  /*0490*/  MUFU.SQRT R19, R8 ;  /* 0x0000000800137308 */ /* 0x000e620000002000 */
[C---:B0-----:R-:W-:Y:S02]  /*04a0*/  FSETP.GT.AND P6, PT, R18.reuse, 8.50705917302346158658e+37, PT ;  /* 0x7e8000001200780b */ /* 0x041fe40003fc4000 */
[----:B------:R-:W-:Y:S02]  /*04b0*/  FSETP.GEU.AND P3, PT, R18, 1.175494350822287508e-38, PT ;  /* 0x008000001200780b */ /* 0x000fe40003f6e000 */
[----:B------:R-:W-:Y:S02]  /*04c0*/  FSEL R23, R22, 1, P6 ;  /* 0x3f80000016177808 */ /* 0x000fe40003000000 */
[----:B-1----:R-:W-:-:S07]  /*04d0*/  FSETP.GT.AND P5, PT, R19, 8.50705917302346158658e+37, PT ;  /* 0x7e8000001300780b */ /* 0x002fce0003fa4000 */
[----:B------:R-:W-:Y:S01]  /*04e0*/  @P6 FMUL R18, R18, 0.25 ;  /* 0x3e80000012126820 */ /* 0x000fe20000400000 */
[----:B------:R-:W-:-:S03]  /*04f0*/  FSETP.GEU.AND P6, PT, R19, 1.175494350822287508e-38, PT ;  /* 0x008000001300780b */ /* 0x000fc60003fce000 */
[----:B------:R-:W-:Y:S02]  /*0500*/  @!P3 FMUL R18, R18, 16777216 ;  /* 0x4b8000001212b820 */ /* 0x000fe40000400000 */
[----:B------:R-:W-:-:S08]  /*0510*/  @P5 FMUL R19, R19, 0.25 ;  /* 0x3e80000013135820 */ /* 0x000fd00000400000 */
[----:B------:R-:W-:Y:S01]  /*0520*/  @!P6 FMUL R19, R19, 16777216 ;  /* 0x4b8000001313e820 */ /* 0x000fe20000400000 */
[----:B------:R-:W0:Y:S01]  /*0530*/  MUFU.RCP R18, R18 ;  /* 0x0000001200127308 */ /* 0x000e220000001000 */
[----:B------:R-:W-:-:S07]  /*0540*/  FSEL R0, R22, 1, P5 ;  /* 0x3f80000016007808 */ /* 0x000fce0002800000 */
[----:B------:R-:W1:Y:S01]  /*0550*/  MUFU.RCP R19, R19 ;  /* 0x0000001300137308 */ /* 0x000e620000001000 */
[----:B------:R-:W-:Y:S01]  /*0560*/  @!P3 FMUL R23, R23, 16777216 ;  /* 0x4b8000001717b820 */ /* 0x000fe20000400000 */
[----:B------:R-:W-:Y:S01]  /*0570*/  @!P6 FMUL R0, R0, 16777216 ;  /* 0x4b8000000000e820 */ /* 0x000fe20000400000 */
[----:B-----5:R-:W-:Y:S02]  /*0580*/  SEL R6, R6, RZ, P4 ;  /* 0x000000ff06067207 */ /* 0x020fe40002000000 */
[----:B------:R-:W-:Y:S02]  /*0590*/  SEL R7, R7, RZ, P4 ;  /* 0x000000ff07077207 */ /* 0x000fe40002000000 */
[----:B------:R-:W-:Y:S02]  /*05a0*/  @P2 SEL R6, R4, RZ, P1 ;  /* 0x000000ff04062207 */ /* 0x000fe40000800000 */
[----:B------:R-:W-:Y:S01]  /*05b0*/  @P2 SEL R7, R5, RZ, P1 ;  /* 0x000000ff05072207 */ /* 0x000fe20000800000 */
[----:B0-----:R-:W-:-:S02]  /*05c0*/  FMUL R18, R18, R23 ;  /* 0x0000001712127220 */ /* 0x001fc40000400000 */
[----:B------:R-:W-:Y:S01]  /*05d0*/  FADD R9, R6, -R9 ;  /* 0x8000000906097221 */ /* 0x000fe20000000000 */
[----:B-1----:R-:W-:Y:S01]  /*05e0*/  FMUL R19, R19, R0 ;  /* 0x0000000013137220 */ /* 0x002fe20000400000 */
[----:B------:R-:W-:Y:S02]  /*05f0*/  FADD R2, R7, -R2 ;  /* 0x8000000207027221 */ /* 0x000fe40000000000 */
[----:B------:R-:W-:Y:S02]  /*0600*/  FMUL R18, R9, R18 ;  /* 0x0000001209127220 */ /* 0x000fe40000400000 */
[----:B------:R-:W-:Y:S01]  /*0610*/  FMUL R19, R2, R19 ;  /* 0x0000001302137220 */ /* 0x000fe20000400000 */
[----:B------:R0:W-:Y:S01]  /*0620*/  @!P0 STG.E.64 desc[UR4][R16.64], R6 ;  /* 0x0000000610008986 */ /* 0x0001e2000c101b04 */
[----:B----4-:R-:W-:Y:S02]  /*0630*/  FFMA R11, R18, R14, R11 ;  /* 0x0000000e120b7223 */ /* 0x010fe4000000000b */
[----:B------:R-:W-:-:S03]  /*0640*/  FFMA R10, R19, R15, R10 ;  /* 0x0000000f130a7223 */ /* 0x000fc6000000000a */
[C---:B------:R-:W-:Y:S02]  /*0650*/  FSETP.GEU.AND P1, PT, R11.reuse, RZ, PT ;  /* 0x000000ff0b00720b */ /* 0x040fe40003f2e000 */
[C---:B------:R-:W-:Y:S02]  /*0660*/  FSETP.GEU.AND P2, PT, R10.reuse, RZ, PT ;  /* 0x000000ff0a00720b */ /* 0x040fe40003f4e000 */
[----:B------:R-:W-:Y:S02]  /*0670*/  FSEL R2, R11, RZ, P1 ;  /* 0x000000ff0b027208 */ /* 0x000fe40000800000 */
[----:B------:R-:W-:Y:S01]  /*0680*/  FSEL R3, R10, RZ, P2 ;  /* 0x000000ff0a037208 */ /* 0x000fe20001000000 */
[----:B0-----:R-:W-:Y:S08]  /*0690*/  @P0 EXIT ;  /* 0x000000000000094d */ /* 0x001ff00003800000 */
[----:B------:R-:W-:Y:S01]  /*06a0*/  STG.E.64 desc[UR4][R12.64], R2 ;  /* 0x000000020c007986 */ /* 0x000fe2000c101b04 */
[----:B------:R-:W-:Y:S05]  /*06b0*/  EXIT ;  /* 0x000000000000794d */ /* 0x000fea0003800000 */
.L_x_0:
[----:B------:R-:W-:-:S00]  /*06c0*/  BRA `(.L_x_0) ;  /* 0xfffffffc00fc7947 */ /* 0x000fc0000383ffff */
[----:B------:R-:W-:-:S00]  /*06d0*/  NOP ;  /* 0x0000000000007918 */ /* 0x000fc00000000000 */
        /* <DEDUP_REMOVED lines=10> */
.L_x_1:


//--------------------- .nv.global.init           --------------------------
	.section	.nv.global.init,"aw",@progbits
.nv.global.init:
	.type		_$_str,@object
	.size		_$_str,(_$_str_$_2 - _$_str)
_$_str:
        /*0000*/ 	.byte	0x5f, 0x5f, 0x43, 0x55, 0x44, 0x41, 0x5f, 0x46, 0x54, 0x5a, 0x00
	.type		_$_str_$_2,@object
	.size		_$_str_$_2,(.L_1 - _$_str_$_2)
_$_str_$_2:
        /*000b*/ 	.byte	0x5f, 0x5f, 0x43, 0x55, 0x44, 0x41, 0x5f, 0x50, 0x52, 0x45, 0x43, 0x5f, 0x53, 0x51, 0x52, 0x54
        /*001b*/ 	.byte	0x00
.L_1:


//--------------------- .nv.constant0.triton_poi_fused__native_batch_norm_legit_no_training_cat_relu_64 --------------------------
	.section	.nv.constant0.triton_poi_fused__native_batch_norm_legit_no_training_cat_relu_64,"a",@progbits
	.sectionflags	@""
	.align	4
.nv.constant0.triton_poi_fused__native_batch_norm_legit_no_training_cat_relu_64:
	.zero		596
